//
// Generated by NVIDIA NVVM Compiler
//
// Compiler Build ID: CL-36424714
// Cuda compilation tools, release 13.0, V13.0.88
// Based on NVVM 20.0.0
//

.version 9.0
.target sm_100
.address_size 64

	// .globl	_Z16initializeVectorPii

.visible .entry _Z16initializeVectorPii(
	.param .u64 .ptr .align 1 _Z16initializeVectorPii_param_0,
	.param .u32 _Z16initializeVectorPii_param_1
)
{
	.reg .pred 	%p<2>;
	.reg .b32 	%r<6>;
	.reg .b64 	%rd<5>;

	ld.param.u64 	%rd1, [_Z16initializeVectorPii_param_0];
	ld.param.u32 	%r2, [_Z16initializeVectorPii_param_1];
	mov.u32 	%r3, %ctaid.x;
	mov.u32 	%r4, %ntid.x;
	mov.u32 	%r5, %tid.x;
	mad.lo.s32 	%r1, %r3, %r4, %r5;
	setp.ge.s32 	%p1, %r1, %r2;
	@%p1 bra 	$L__BB0_2;
	cvta.to.global.u64 	%rd2, %rd1;
	mul.wide.s32 	%rd3, %r1, 4;
	add.s64 	%rd4, %rd2, %rd3;
	st.global.u32 	[%rd4], %r1;
$L__BB0_2:
	ret;

}
	// .globl	_Z12squareVectorPii
.visible .entry _Z12squareVectorPii(
	.param .u64 .ptr .align 1 _Z12squareVectorPii_param_0,
	.param .u32 _Z12squareVectorPii_param_1
)
{
	.reg .pred 	%p<2>;
	.reg .b32 	%r<8>;
	.reg .b64 	%rd<5>;

	ld.param.u64 	%rd1, [_Z12squareVectorPii_param_0];
	ld.param.u32 	%r2, [_Z12squareVectorPii_param_1];
	mov.u32 	%r3, %ctaid.x;
	mov.u32 	%r4, %ntid.x;
	mov.u32 	%r5, %tid.x;
	mad.lo.s32 	%r1, %r3, %r4, %r5;
	setp.ge.s32 	%p1, %r1, %r2;
	@%p1 bra 	$L__BB1_2;
	cvta.to.global.u64 	%rd2, %rd1;
	mul.wide.s32 	%rd3, %r1, 4;
	add.s64 	%rd4, %rd2, %rd3;
	ld.global.u32 	%r6, [%rd4];
	mul.lo.s32 	%r7, %r6, %r6;
	st.global.u32 	[%rd4], %r7;
$L__BB1_2:
	ret;

}


// ===== COMPILED SASS (sm_100) =====

	.target	sm_100

	.elftype	@"ET_EXEC"


//--------------------- .note.nv.tkinfo           --------------------------
	.section	.note.nv.tkinfo,"",@"SHT_NOTE"
	.sectionflags	@"SHF_NOTE_NV_TKINFO"
	.tkinfo
        /*0018*/ 	.word	0x00000002
        /*0030*/ 	.string	""
        /*0030*/ 	.string	"ptxas"
        /*0030*/ 	.string	"Cuda compilation tools, release 13.0, V13.0.88"
        /*0030*/ 	.string	"Build cuda_13.0.r13.0/compiler.36424714_0"
        /*0030*/ 	.string	"-arch sm_100 -m 64 "



//--------------------- .note.nv.cuinfo           --------------------------
	.section	.note.nv.cuinfo,"",@"SHT_NOTE"
	.sectionflags	@"SHF_NOTE_NV_CUINFO"
        /*0018*/ 	.short	0x0002
        /*001a*/ 	.short	0x0064
        /*001c*/ 	.short	0x0082
	.zero		2


//--------------------- .nv.info                  --------------------------
	.section	.nv.info,"",@"SHT_CUDA_INFO"
	.align	4


	//----- nvinfo : EIATTR_REGCOUNT
	.align		4
        /*0000*/ 	.byte	0x04, 0x2f
        /*0002*/ 	.short	(.L_1 - .L_0)
	.align		4
.L_0:
        /*0004*/ 	.word	index@(_Z16initializeVectorPii)
        /*0008*/ 	.word	0x00000008


	//----- nvinfo : EIATTR_FRAME_SIZE
	.align		4
.L_1:
        /*000c*/ 	.byte	0x04, 0x11
        /*000e*/ 	.short	(.L_3 - .L_2)
	.align		4
.L_2:
        /*0010*/ 	.word	index@(_Z16initializeVectorPii)
        /*0014*/ 	.word	0x00000000


	//----- nvinfo : EIATTR_REGCOUNT
	.align		4
.L_3:
        /*0018*/ 	.byte	0x04, 0x2f
        /*001a*/ 	.short	(.L_5 - .L_4)
	.align		4
.L_4:
        /*001c*/ 	.word	index@(_Z12squareVectorPii)
        /*0020*/ 	.word	0x00000008


	//----- nvinfo : EIATTR_FRAME_SIZE
	.align		4
.L_5:
        /*0024*/ 	.byte	0x04, 0x11
        /*0026*/ 	.short	(.L_7 - .L_6)
	.align		4
.L_6:
        /*0028*/ 	.word	index@(_Z12squareVectorPii)
        /*002c*/ 	.word	0x00000000


	//----- nvinfo : EIATTR_MIN_STACK_SIZE
	.align		4
.L_7:
        /*0030*/ 	.byte	0x04, 0x12
        /*0032*/ 	.short	(.L_9 - .L_8)
	.align		4
.L_8:
        /*0034*/ 	.word	index@(_Z12squareVectorPii)
        /*0038*/ 	.word	0x00000000


	//----- nvinfo : EIATTR_MIN_STACK_SIZE
	.align		4
.L_9:
        /*003c*/ 	.byte	0x04, 0x12
        /*003e*/ 	.short	(.L_11 - .L_10)
	.align		4
.L_10:
        /*0040*/ 	.word	index@(_Z16initializeVectorPii)
        /*0044*/ 	.word	0x00000000
.L_11:


//--------------------- .nv.compat                --------------------------
	.section	.nv.compat,"",@"SHT_CUDA_COMPAT_INFO"
	.align	4
        /*0000*/ 	.byte	0x02, 0x09, 0x00, 0x00, 0x02, 0x02, 0x01, 0x00, 0x02, 0x05, 0x05, 0x00, 0x03, 0x07, 0x01, 0x01
        /*0010*/ 	.byte	0x02, 0x03, 0x00, 0x00, 0x02, 0x06, 0x01, 0x00, 0x04, 0x0b, 0x08, 0x00, 0x09, 0x00, 0x00, 0x00
        /*0020*/ 	.byte	0x00, 0x00, 0x00, 0x00


//--------------------- .nv.info._Z12squareVectorPii --------------------------
	.section	.nv.info._Z12squareVectorPii,"",@"SHT_CUDA_INFO"
	.sectionflags	@""
	.align	4


	//----- nvinfo : EIATTR_CUDA_API_VERSION
	.align		4
        /*0000*/ 	.byte	0x04, 0x37
        /*0002*/ 	.short	(.L_13 - .L_12)
.L_12:
        /*0004*/ 	.word	0x00000082


	//----- nvinfo : EIATTR_KPARAM_INFO
	.align		4
.L_13:
        /*0008*/ 	.byte	0x04, 0x17
        /*000a*/ 	.short	(.L_15 - .L_14)
.L_14:
        /*000c*/ 	.word	0x00000000
        /*0010*/ 	.short	0x0001
        /*0012*/ 	.short	0x0008
        /*0014*/ 	.byte	0x00, 0xf0, 0x11, 0x00


	//----- nvinfo : EIATTR_KPARAM_INFO
	.align		4
.L_15:
        /*0018*/ 	.byte	0x04, 0x17
        /*001a*/ 	.short	(.L_17 - .L_16)
.L_16:
        /*001c*/ 	.word	0x00000000
        /*0020*/ 	.short	0x0000
        /*0022*/ 	.short	0x0000
        /*0024*/ 	.byte	0x00, 0xf5, 0x21, 0x00


	//----- nvinfo : EIATTR_SPARSE_MMA_MASK
	.align		4
.L_17:
        /*0028*/ 	.byte	0x03, 0x50
        /*002a*/ 	.short	0x0000


	//----- nvinfo : EIATTR_MAXREG_COUNT
	.align		4
        /*002c*/ 	.byte	0x03, 0x1b
        /*002e*/ 	.short	0x00ff


	//----- nvinfo : EIATTR_MERCURY_ISA_VERSION
	.align		4
        /*0030*/ 	.byte	0x03, 0x5f
        /*0032*/ 	.short	0x0101


	//----- nvinfo : EIATTR_VRC_CTA_INIT_COUNT
	.align		4
        /*0034*/ 	.byte	0x02, 0x4a
	.zero		1
	.zero		1


	//----- nvinfo : EIATTR_EXIT_INSTR_OFFSETS
	.align		4
        /*0038*/ 	.byte	0x04, 0x1c
        /*003a*/ 	.short	(.L_19 - .L_18)


	//   ....[0]....
.L_18:
        /*003c*/ 	.word	0x00000070


	//   ....[1]....
        /*0040*/ 	.word	0x000000e0


	//----- nvinfo : EIATTR_CBANK_PARAM_SIZE
	.align		4
.L_19:
        /*0044*/ 	.byte	0x03, 0x19
        /*0046*/ 	.short	0x000c


	//----- nvinfo : EIATTR_PARAM_CBANK
	.align		4
        /*0048*/ 	.byte	0x04, 0x0a
        /*004a*/ 	.short	(.L_21 - .L_20)
	.align		4
.L_20:
        /*004c*/ 	.word	index@(.nv.constant0._Z12squareVectorPii)
        /*0050*/ 	.short	0x0380
        /*0052*/ 	.short	0x000c


	//----- nvinfo : EIATTR_SW_WAR
	.align		4
.L_21:
        /*0054*/ 	.byte	0x04, 0x36
        /*0056*/ 	.short	(.L_23 - .L_22)
.L_22:
        /*0058*/ 	.word	0x00000008
.L_23:


//--------------------- .nv.info._Z16initializeVectorPii --------------------------
	.section	.nv.info._Z16initializeVectorPii,"",@"SHT_CUDA_INFO"
	.sectionflags	@""
	.align	4


	//----- nvinfo : EIATTR_CUDA_API_VERSION
	.align		4
        /*0000*/ 	.byte	0x04, 0x37
        /*0002*/ 	.short	(.L_25 - .L_24)
.L_24:
        /*0004*/ 	.word	0x00000082


	//----- nvinfo : EIATTR_KPARAM_INFO
	.align		4
.L_25:
        /*0008*/ 	.byte	0x04, 0x17
        /*000a*/ 	.short	(.L_27 - .L_26)
.L_26:
        /*000c*/ 	.word	0x00000000
        /*0010*/ 	.short	0x0001
        /*0012*/ 	.short	0x0008
        /*0014*/ 	.byte	0x00, 0xf0, 0x11, 0x00


	//----- nvinfo : EIATTR_KPARAM_INFO
	.align		4
.L_27:
        /*0018*/ 	.byte	0x04, 0x17
        /*001a*/ 	.short	(.L_29 - .L_28)
.L_28:
        /*001c*/ 	.word	0x00000000
        /*0020*/ 	.short	0x0000
        /*0022*/ 	.short	0x0000
        /*0024*/ 	.byte	0x00, 0xf5, 0x21, 0x00


	//----- nvinfo : EIATTR_SPARSE_MMA_MASK
	.align		4
.L_29:
        /*0028*/ 	.byte	0x03, 0x50
        /*002a*/ 	.short	0x0000


	//----- nvinfo : EIATTR_MAXREG_COUNT
	.align		4
        /*002c*/ 	.byte	0x03, 0x1b
        /*002e*/ 	.short	0x00ff


	//----- nvinfo : EIATTR_MERCURY_ISA_VERSION
	.align		4
        /*0030*/ 	.byte	0x03, 0x5f
        /*0032*/ 	.short	0x0101


	//----- nvinfo : EIATTR_VRC_CTA_INIT_COUNT
	.align		4
        /*0034*/ 	.byte	0x02, 0x4a
	.zero		1
	.zero		1


	//----- nvinfo : EIATTR_EXIT_INSTR_OFFSETS
	.align		4
        /*0038*/ 	.byte	0x04, 0x1c
        /*003a*/ 	.short	(.L_31 - .L_30)


	//   ....[0]....
.L_30:
        /*003c*/ 	.word	0x00000070


	//   ....[1]....
        /*0040*/ 	.word	0x000000c0


	//----- nvinfo : EIATTR_CBANK_PARAM_SIZE
	.align		4
.L_31:
        /*0044*/ 	.byte	0x03, 0x19
        /*0046*/ 	.short	0x000c


	//----- nvinfo : EIATTR_PARAM_CBANK
	.align		4
        /*0048*/ 	.byte	0x04, 0x0a
        /*004a*/ 	.short	(.L_33 - .L_32)
	.align		4
.L_32:
        /*004c*/ 	.word	index@(.nv.constant0._Z16initializeVectorPii)
        /*0050*/ 	.short	0x0380
        /*0052*/ 	.short	0x000c


	//----- nvinfo : EIATTR_SW_WAR
	.align		4
.L_33:
        /*0054*/ 	.byte	0x04, 0x36
        /*0056*/ 	.short	(.L_35 - .L_34)
.L_34:
        /*0058*/ 	.word	0x00000008
.L_35:


//--------------------- .nv.callgraph             --------------------------
	.section	.nv.callgraph,"",@"SHT_CUDA_CALLGRAPH"
	.align	4
	.sectionentsize	8
	.align		4
        /*0000*/ 	.word	0x00000000
	.align		4
        /*0004*/ 	.word	0xffffffff
	.align		4
        /*0008*/ 	.word	0x00000000
	.align		4
        /*000c*/ 	.word	0xfffffffe
	.align		4
        /*0010*/ 	.word	0x00000000
	.align		4
        /*0014*/ 	.word	0xfffffffd
	.align		4
        /*0018*/ 	.word	0x00000000
	.align		4
        /*001c*/ 	.word	0xfffffffc


//--------------------- .text._Z12squareVectorPii --------------------------
	.section	.text._Z12squareVectorPii,"ax",@progbits
	.align	128
        .global         _Z12squareVectorPii
        .type           _Z12squareVectorPii,@function
        .size           _Z12squareVectorPii,(.L_x_2 - _Z12squareVectorPii)
        .other          _Z12squareVectorPii,@"STO_CUDA_ENTRY STV_DEFAULT"
_Z12squareVectorPii:
.text._Z12squareVectorPii:
[----:B------:R-:W-:Y:S01]  /*0000*/  LDC R1, c[0x0][0x37c] ;  /* 0x0000df00ff017b82 */ /* 0x000fe20000000800 */
[----:B------:R-:W0:Y:S07]  /*0010*/  S2R R0, SR_TID.X ;  /* 0x0000000000007919 */ /* 0x000e2e0000002100 */
[----:B------:R-:W0:Y:S01]  /*0020*/  S2UR UR4, SR_CTAID.X ;  /* 0x00000000000479c3 */ /* 0x000e220000002500 */
[----:B------:R-:W1:Y:S07]  /*0030*/  LDCU UR5, c[0x0][0x388] ;  /* 0x00007100ff0577ac */ /* 0x000e6e0008000800 */
[----:B------:R-:W0:Y:S02]  /*0040*/  LDC R5, c[0x0][0x360] ;  /* 0x0000d800ff057b82 */ /* 0x000e240000000800 */
[----:B0-----:R-:W-:-:S05]  /*0050*/  IMAD R5, R5, UR4, R0 ;  /* 0x0000000405057c24 */ /* 0x001fca000f8e0200 */
[----:B-1----:R-:W-:-:S13]  /*0060*/  ISETP.GE.AND P0, PT, R5, UR5, PT ;  /* 0x0000000505007c0c */ /* 0x002fda000bf06270 */
[----:B------:R-:W-:Y:S05]  /*0070*/  @P0 EXIT ;  /* 0x000000000000094d */ /* 0x000fea0003800000 */
[----:B------:R-:W0:Y:S01]  /*0080*/  LDC.64 R2, c[0x0][0x380] ;  /* 0x0000e000ff027b82 */ /* 0x000e220000000a00 */
[----:B------:R-:W1:Y:S01]  /*0090*/  LDCU.64 UR4, c[0x0][0x358] ;  /* 0x00006b00ff0477ac */ /* 0x000e620008000a00 */
[----:B0-----:R-:W-:-:S05]  /*00a0*/  IMAD.WIDE R2, R5, 0x4, R2 ;  /* 0x0000000405027825 */ /* 0x001fca00078e0202 */
[----:B-1----:R-:W2:Y:S02]  /*00b0*/  LDG.E R0, desc[UR4][R2.64] ;  /* 0x0000000402007981 */ /* 0x002ea4000c1e1900 */
[----:B--2---:R-:W-:-:S05]  /*00c0*/  IMAD R5, R0, R0, RZ ;  /* 0x0000000000057224 */ /* 0x004fca00078e02ff */
[----:B------:R-:W-:Y:S01]  /*00d0*/  STG.E desc[UR4][R2.64], R5 ;  /* 0x0000000502007986 */ /* 0x000fe2000c101904 */
[----:B------:R-:W-:Y:S05]  /*00e0*/  EXIT ;  /* 0x000000000000794d */ /* 0x000fea0003800000 */
.L_x_0:
[----:B------:R-:W-:-:S00]  /*00f0*/  BRA `(.L_x_0) ;  /* 0xfffffffc00fc7947 */ /* 0x000fc0000383ffff */
[----:B------:R-:W-:-:S00]  /*0100*/  NOP ;  /* 0x0000000000007918 */ /* 0x000fc00000000000 */
[----:B------:R-:W-:-:S00]  /*0110*/  NOP ;  /* 0x0000000000007918 */ /* 0x000fc00000000000 */
[----:B------:R-:W-:-:S00]  /*0120*/  NOP ;  /* 0x0000000000007918 */ /* 0x000fc00000000000 */
[----:B------:R-:W-:-:S00]  /*0130*/  NOP ;  /* 0x0000000000007918 */ /* 0x000fc00000000000 */
[----:B------:R-:W-:-:S00]  /*0140*/  NOP ;  /* 0x0000000000007918 */ /* 0x000fc00000000000 */
[----:B------:R-:W-:-:S00]  /*0150*/  NOP ;  /* 0x0000000000007918 */ /* 0x000fc00000000000 */
[----:B------:R-:W-:-:S00]  /*0160*/  NOP ;  /* 0x0000000000007918 */ /* 0x000fc00000000000 */
[----:B------:R-:W-:-:S00]  /*0170*/  NOP ;  /* 0x0000000000007918 */ /* 0x000fc00000000000 */
.L_x_2:


//--------------------- .text._Z16initializeVectorPii --------------------------
	.section	.text._Z16initializeVectorPii,"ax",@progbits
	.align	128
        .global         _Z16initializeVectorPii
        .type           _Z16initializeVectorPii,@function
        .size           _Z16initializeVectorPii,(.L_x_3 - _Z16initializeVectorPii)
        .other          _Z16initializeVectorPii,@"STO_CUDA_ENTRY STV_DEFAULT"
_Z16initializeVectorPii:
.text._Z16initializeVectorPii:
        /* <DEDUP_REMOVED lines=11> */
[----:B-1----:R-:W-:Y:S01]  /*00b0*/  STG.E desc[UR4][R2.64], R5 ;  /* 0x0000000502007986 */ /* 0x002fe2000c101904 */
[----:B------:R-:W-:Y:S05]  /*00c0*/  EXIT ;  /* 0x000000000000794d */ /* 0x000fea0003800000 */
.L_x_1:
        /* <DEDUP_REMOVED lines=11> */
.L_x_3:


//--------------------- .nv.shared.reserved.0     --------------------------
	.section	.nv.shared.reserved.0,"aw",@nobits
	.weak		__nv_reservedSMEM_offset_0_alias
	.size		__nv_reservedSMEM_offset_0_alias, 0, 64
	.other		__nv_reservedSMEM_offset_0_alias,@"STO_CUDA_RESERVED_SHARED STV_DEFAULT"
__nv_reservedSMEM_offset_0_alias:
	.zero		0
	.zero		64


//--------------------- .nv.constant0._Z12squareVectorPii --------------------------
	.section	.nv.constant0._Z12squareVectorPii,"a",@progbits
	.sectionflags	@""
	.align	4
.nv.constant0._Z12squareVectorPii:
	.zero		908


//--------------------- .nv.constant0._Z16initializeVectorPii --------------------------
	.section	.nv.constant0._Z16initializeVectorPii,"a",@progbits
	.sectionflags	@""
	.align	4
.nv.constant0._Z16initializeVectorPii:
	.zero		908


//--------------------- SYMBOLS --------------------------

	.type		.nv.reservedSmem.offset0,@object
	.size		.nv.reservedSmem.offset0,0x4
